//
// Generated by NVIDIA NVVM Compiler
//
// Compiler Build ID: CL-36424714
// Cuda compilation tools, release 13.0, V13.0.88
// Based on NVVM 20.0.0
//

.version 9.0
.target sm_100
.address_size 64

	// .globl	_Z14sumMatrixOnGPUPfS_S_ii
.extern .func  (.param .b32 func_retval0) vprintf
(
	.param .b64 vprintf_param_0,
	.param .b64 vprintf_param_1
)
;
.global .align 1 .b8 $str[7] = {104, 101, 108, 108, 111, 10};

.visible .entry _Z14sumMatrixOnGPUPfS_S_ii(
	.param .u64 .ptr .align 1 _Z14sumMatrixOnGPUPfS_S_ii_param_0,
	.param .u64 .ptr .align 1 _Z14sumMatrixOnGPUPfS_S_ii_param_1,
	.param .u64 .ptr .align 1 _Z14sumMatrixOnGPUPfS_S_ii_param_2,
	.param .u32 _Z14sumMatrixOnGPUPfS_S_ii_param_3,
	.param .u32 _Z14sumMatrixOnGPUPfS_S_ii_param_4
)
{
	.reg .pred 	%p<4>;
	.reg .b32 	%r<14>;
	.reg .b32 	%f<4>;
	.reg .b64 	%rd<11>;

	ld.param.u64 	%rd1, [_Z14sumMatrixOnGPUPfS_S_ii_param_0];
	ld.param.u64 	%rd2, [_Z14sumMatrixOnGPUPfS_S_ii_param_1];
	ld.param.u64 	%rd3, [_Z14sumMatrixOnGPUPfS_S_ii_param_2];
	ld.param.u32 	%r2, [_Z14sumMatrixOnGPUPfS_S_ii_param_3];
	ld.param.u32 	%r3, [_Z14sumMatrixOnGPUPfS_S_ii_param_4];
	mov.u32 	%r5, %tid.x;
	mov.u32 	%r6, %ntid.x;
	mov.u32 	%r7, %ctaid.x;
	mad.lo.s32 	%r8, %r6, %r7, %r5;
	mov.u32 	%r9, %tid.y;
	mov.u32 	%r10, %ntid.y;
	mov.u32 	%r11, %ctaid.y;
	mad.lo.s32 	%r12, %r10, %r11, %r9;
	mad.lo.s32 	%r1, %r2, %r12, %r8;
	setp.ge.s32 	%p1, %r8, %r2;
	setp.ge.s32 	%p2, %r12, %r3;
	or.pred  	%p3, %p1, %p2;
	@%p3 bra 	$L__BB0_2;
	cvta.to.global.u64 	%rd4, %rd1;
	cvta.to.global.u64 	%rd5, %rd2;
	cvta.to.global.u64 	%rd6, %rd3;
	mul.wide.s32 	%rd7, %r1, 4;
	add.s64 	%rd8, %rd4, %rd7;
	ld.global.f32 	%f1, [%rd8];
	add.s64 	%rd9, %rd5, %rd7;
	ld.global.f32 	%f2, [%rd9];
	add.f32 	%f3, %f1, %f2;
	add.s64 	%rd10, %rd6, %rd7;
	st.global.f32 	[%rd10], %f3;
$L__BB0_2:
	ret;

}
	// .globl	_Z4testv
.visible .entry _Z4testv()
{
	.reg .b32 	%r<3>;
	.reg .b64 	%rd<3>;

	mov.u64 	%rd1, $str;
	cvta.global.u64 	%rd2, %rd1;
	{ // callseq 0, 0
	.param .b64 param0;
	st.param.b64 	[param0], %rd2;
	.param .b64 param1;
	st.param.b64 	[param1], 0;
	.param .b32 retval0;
	call.uni (retval0), 
	vprintf, 
	(
	param0, 
	param1
	);
	ld.param.b32 	%r1, [retval0];
	} // callseq 0
	ret;

}


// ===== COMPILED SASS (sm_100) =====

	.target	sm_100

	.elftype	@"ET_EXEC"


//--------------------- .note.nv.tkinfo           --------------------------
	.section	.note.nv.tkinfo,"",@"SHT_NOTE"
	.sectionflags	@"SHF_NOTE_NV_TKINFO"
	.tkinfo
        /*0018*/ 	.word	0x00000002
        /*0030*/ 	.string	""
        /*0030*/ 	.string	"ptxas"
        /*0030*/ 	.string	"Cuda compilation tools, release 13.0, V13.0.88"
        /*0030*/ 	.string	"Build cuda_13.0.r13.0/compiler.36424714_0"
        /*0030*/ 	.string	"-arch sm_100 -m 64 "



//--------------------- .note.nv.cuinfo           --------------------------
	.section	.note.nv.cuinfo,"",@"SHT_NOTE"
	.sectionflags	@"SHF_NOTE_NV_CUINFO"
        /*0018*/ 	.short	0x0002
        /*001a*/ 	.short	0x0064
        /*001c*/ 	.short	0x0082
	.zero		2


//--------------------- .nv.info                  --------------------------
	.section	.nv.info,"",@"SHT_CUDA_INFO"
	.align	4


	//----- nvinfo : EIATTR_REGCOUNT
	.align		4
        /*0000*/ 	.byte	0x04, 0x2f
        /*0002*/ 	.short	(.L_2 - .L_1)
	.align		4
.L_1:
        /*0004*/ 	.word	index@(_Z14sumMatrixOnGPUPfS_S_ii)
        /*0008*/ 	.word	0x0000000c


	//----- nvinfo : EIATTR_FRAME_SIZE
	.align		4
.L_2:
        /*000c*/ 	.byte	0x04, 0x11
        /*000e*/ 	.short	(.L_4 - .L_3)
	.align		4
.L_3:
        /*0010*/ 	.word	index@(_Z14sumMatrixOnGPUPfS_S_ii)
        /*0014*/ 	.word	0x00000000


	//----- nvinfo : EIATTR_REGCOUNT
	.align		4
.L_4:
        /*0018*/ 	.byte	0x04, 0x2f
        /*001a*/ 	.short	(.L_6 - .L_5)
	.align		4
.L_5:
        /*001c*/ 	.word	index@(_Z4testv)
        /*0020*/ 	.word	0x00000018


	//----- nvinfo : EIATTR_FRAME_SIZE
	.align		4
.L_6:
        /*0024*/ 	.byte	0x04, 0x11
        /*0026*/ 	.short	(.L_8 - .L_7)
	.align		4
.L_7:
        /*0028*/ 	.word	index@(_Z4testv)
        /*002c*/ 	.word	0x00000000


	//----- nvinfo : EIATTR_MIN_STACK_SIZE
	.align		4
.L_8:
        /*0030*/ 	.byte	0x04, 0x12
        /*0032*/ 	.short	(.L_10 - .L_9)
	.align		4
.L_9:
        /*0034*/ 	.word	index@(_Z4testv)
        /*0038*/ 	.word	0x00000000


	//----- nvinfo : EIATTR_MIN_STACK_SIZE
	.align		4
.L_10:
        /*003c*/ 	.byte	0x04, 0x12
        /*003e*/ 	.short	(.L_12 - .L_11)
	.align		4
.L_11:
        /*0040*/ 	.word	index@(_Z14sumMatrixOnGPUPfS_S_ii)
        /*0044*/ 	.word	0x00000000
.L_12:


//--------------------- .nv.compat                --------------------------
	.section	.nv.compat,"",@"SHT_CUDA_COMPAT_INFO"
	.align	4
        /*0000*/ 	.byte	0x02, 0x09, 0x00, 0x00, 0x02, 0x02, 0x01, 0x00, 0x02, 0x05, 0x05, 0x00, 0x03, 0x07, 0x01, 0x01
        /*0010*/ 	.byte	0x02, 0x03, 0x00, 0x00, 0x02, 0x06, 0x01, 0x00, 0x04, 0x0b, 0x08, 0x00, 0x09, 0x00, 0x00, 0x00
        /*0020*/ 	.byte	0x00, 0x00, 0x00, 0x00


//--------------------- .nv.info._Z4testv         --------------------------
	.section	.nv.info._Z4testv,"",@"SHT_CUDA_INFO"
	.sectionflags	@""
	.align	4


	//----- nvinfo : EIATTR_CUDA_API_VERSION
	.align		4
        /*0000*/ 	.byte	0x04, 0x37
        /*0002*/ 	.short	(.L_14 - .L_13)
.L_13:
        /*0004*/ 	.word	0x00000082


	//----- nvinfo : EIATTR_SPARSE_MMA_MASK
	.align		4
.L_14:
        /*0008*/ 	.byte	0x03, 0x50
        /*000a*/ 	.short	0x0000


	//----- nvinfo : EIATTR_MAXREG_COUNT
	.align		4
        /*000c*/ 	.byte	0x03, 0x1b
        /*000e*/ 	.short	0x00ff


	//----- nvinfo : EIATTR_EXTERNS
	.align		4
        /*0010*/ 	.byte	0x04, 0x0f
        /*0012*/ 	.short	(.L_16 - .L_15)


	//   ....[0]....
	.align		4
.L_15:
        /*0014*/ 	.word	index@(vprintf)


	//----- nvinfo : EIATTR_MERCURY_ISA_VERSION
	.align		4
.L_16:
        /*0018*/ 	.byte	0x03, 0x5f
        /*001a*/ 	.short	0x0101


	//----- nvinfo : EIATTR_VRC_CTA_INIT_COUNT
	.align		4
        /*001c*/ 	.byte	0x02, 0x4a
	.zero		1
	.zero		1


	//----- nvinfo : EIATTR_SYSCALL_OFFSETS
	.align		4
        /*0020*/ 	.byte	0x04, 0x46
        /*0022*/ 	.short	(.L_18 - .L_17)


	//   ....[0]....
.L_17:
        /*0024*/ 	.word	0x00000080


	//----- nvinfo : EIATTR_EXIT_INSTR_OFFSETS
	.align		4
.L_18:
        /*0028*/ 	.byte	0x04, 0x1c
        /*002a*/ 	.short	(.L_20 - .L_19)


	//   ....[0]....
.L_19:
        /*002c*/ 	.word	0x00000090


	//----- nvinfo : EIATTR_SW_WAR
	.align		4
.L_20:
        /*0030*/ 	.byte	0x04, 0x36
        /*0032*/ 	.short	(.L_22 - .L_21)
.L_21:
        /*0034*/ 	.word	0x00000008
.L_22:


//--------------------- .nv.info._Z14sumMatrixOnGPUPfS_S_ii --------------------------
	.section	.nv.info._Z14sumMatrixOnGPUPfS_S_ii,"",@"SHT_CUDA_INFO"
	.sectionflags	@""
	.align	4


	//----- nvinfo : EIATTR_CUDA_API_VERSION
	.align		4
        /*0000*/ 	.byte	0x04, 0x37
        /*0002*/ 	.short	(.L_24 - .L_23)
.L_23:
        /*0004*/ 	.word	0x00000082


	//----- nvinfo : EIATTR_KPARAM_INFO
	.align		4
.L_24:
        /*0008*/ 	.byte	0x04, 0x17
        /*000a*/ 	.short	(.L_26 - .L_25)
.L_25:
        /*000c*/ 	.word	0x00000000
        /*0010*/ 	.short	0x0004
        /*0012*/ 	.short	0x001c
        /*0014*/ 	.byte	0x00, 0xf0, 0x11, 0x00


	//----- nvinfo : EIATTR_KPARAM_INFO
	.align		4
.L_26:
        /*0018*/ 	.byte	0x04, 0x17
        /*001a*/ 	.short	(.L_28 - .L_27)
.L_27:
        /*001c*/ 	.word	0x00000000
        /*0020*/ 	.short	0x0003
        /*0022*/ 	.short	0x0018
        /*0024*/ 	.byte	0x00, 0xf0, 0x11, 0x00


	//----- nvinfo : EIATTR_KPARAM_INFO
	.align		4
.L_28:
        /*0028*/ 	.byte	0x04, 0x17
        /*002a*/ 	.short	(.L_30 - .L_29)
.L_29:
        /*002c*/ 	.word	0x00000000
        /*0030*/ 	.short	0x0002
        /*0032*/ 	.short	0x0010
        /*0034*/ 	.byte	0x00, 0xf5, 0x21, 0x00


	//----- nvinfo : EIATTR_KPARAM_INFO
	.align		4
.L_30:
        /*0038*/ 	.byte	0x04, 0x17
        /*003a*/ 	.short	(.L_32 - .L_31)
.L_31:
        /*003c*/ 	.word	0x00000000
        /*0040*/ 	.short	0x0001
        /*0042*/ 	.short	0x0008
        /*0044*/ 	.byte	0x00, 0xf5, 0x21, 0x00


	//----- nvinfo : EIATTR_KPARAM_INFO
	.align		4
.L_32:
        /*0048*/ 	.byte	0x04, 0x17
        /*004a*/ 	.short	(.L_34 - .L_33)
.L_33:
        /*004c*/ 	.word	0x00000000
        /*0050*/ 	.short	0x0000
        /*0052*/ 	.short	0x0000
        /*0054*/ 	.byte	0x00, 0xf5, 0x21, 0x00


	//----- nvinfo : EIATTR_SPARSE_MMA_MASK
	.align		4
.L_34:
        /*0058*/ 	.byte	0x03, 0x50
        /*005a*/ 	.short	0x0000


	//----- nvinfo : EIATTR_MAXREG_COUNT
	.align		4
        /*005c*/ 	.byte	0x03, 0x1b
        /*005e*/ 	.short	0x00ff


	//----- nvinfo : EIATTR_MERCURY_ISA_VERSION
	.align		4
        /*0060*/ 	.byte	0x03, 0x5f
        /*0062*/ 	.short	0x0101


	//----- nvinfo : EIATTR_VRC_CTA_INIT_COUNT
	.align		4
        /*0064*/ 	.byte	0x02, 0x4a
	.zero		1
	.zero		1


	//----- nvinfo : EIATTR_EXIT_INSTR_OFFSETS
	.align		4
        /*0068*/ 	.byte	0x04, 0x1c
        /*006a*/ 	.short	(.L_36 - .L_35)


	//   ....[0]....
.L_35:
        /*006c*/ 	.word	0x000000d0


	//   ....[1]....
        /*0070*/ 	.word	0x00000190


	//----- nvinfo : EIATTR_CBANK_PARAM_SIZE
	.align		4
.L_36:
        /*0074*/ 	.byte	0x03, 0x19
        /*0076*/ 	.short	0x0020


	//----- nvinfo : EIATTR_PARAM_CBANK
	.align		4
        /*0078*/ 	.byte	0x04, 0x0a
        /*007a*/ 	.short	(.L_38 - .L_37)
	.align		4
.L_37:
        /*007c*/ 	.word	index@(.nv.constant0._Z14sumMatrixOnGPUPfS_S_ii)
        /*0080*/ 	.short	0x0380
        /*0082*/ 	.short	0x0020


	//----- nvinfo : EIATTR_SW_WAR
	.align		4
.L_38:
        /*0084*/ 	.byte	0x04, 0x36
        /*0086*/ 	.short	(.L_40 - .L_39)
.L_39:
        /*0088*/ 	.word	0x00000008
.L_40:


//--------------------- .nv.callgraph             --------------------------
	.section	.nv.callgraph,"",@"SHT_CUDA_CALLGRAPH"
	.align	4
	.sectionentsize	8
	.align		4
        /*0000*/ 	.word	0x00000000
	.align		4
        /*0004*/ 	.word	0xffffffff
	.align		4
        /*0008*/ 	.word	index@(_Z4testv)
	.align		4
        /*000c*/ 	.word	index@(vprintf)
	.align		4
        /*0010*/ 	.word	0x00000000
	.align		4
        /*0014*/ 	.word	0xfffffffe
	.align		4
        /*0018*/ 	.word	0x00000000
	.align		4
        /*001c*/ 	.word	0xfffffffd
	.align		4
        /*0020*/ 	.word	0x00000000
	.align		4
        /*0024*/ 	.word	0xfffffffc


//--------------------- .nv.constant4             --------------------------
	.section	.nv.constant4,"a",@progbits
	.align	8
	.align		8
.nv.constant4:
        /*0000*/ 	.dword	vprintf
	.align		8
        /*0008*/ 	.dword	$str


//--------------------- .text._Z4testv            --------------------------
	.section	.text._Z4testv,"ax",@progbits
	.align	128
        .global         _Z4testv
        .type           _Z4testv,@function
        .size           _Z4testv,(.L_x_3 - _Z4testv)
        .other          _Z4testv,@"STO_CUDA_ENTRY STV_DEFAULT"
_Z4testv:
.text._Z4testv:
[----:B------:R-:W0:Y:S01]  /*0000*/  LDC R1, c[0x0][0x37c] ;  /* 0x0000df00ff017b82 */ /* 0x000e220000000800 */
[----:B------:R-:W-:Y:S01]  /*0010*/  MOV R0, 0x0 ;  /* 0x0000000000007802 */ /* 0x000fe20000000f00 */
[----:B------:R-:W1:Y:S01]  /*0020*/  LDCU.64 UR4, c[0x4][0x8] ;  /* 0x01000100ff0477ac */ /* 0x000e620008000a00 */
[----:B------:R-:W-:-:S05]  /*0030*/  CS2R R6, SRZ ;  /* 0x0000000000067805 */ /* 0x000fca000001ff00 */
[----:B------:R2:W3:Y:S01]  /*0040*/  LDC.64 R2, c[0x4][R0] ;  /* 0x0100000000027b82 */ /* 0x0004e20000000a00 */
[----:B-1----:R-:W-:Y:S02]  /*0050*/  IMAD.U32 R4, RZ, RZ, UR4 ;  /* 0x00000004ff047e24 */ /* 0x002fe4000f8e00ff */
[----:B--2---:R-:W-:-:S07]  /*0060*/  IMAD.U32 R5, RZ, RZ, UR5 ;  /* 0x00000005ff057e24 */ /* 0x004fce000f8e00ff */
[----:B------:R-:W-:-:S07]  /*0070*/  LEPC R20, `(.L_x_0) ;  /* 0x000000001014794e */ /* 0x000fce0000000000 */
[----:B0--3--:R-:W-:Y:S05]  /*0080*/  CALL.ABS.NOINC R2 ;  /* 0x0000000002007343 */ /* 0x009fea0003c00000 */
.L_x_0:
[----:B------:R-:W-:Y:S05]  /*0090*/  EXIT ;  /* 0x000000000000794d */ /* 0x000fea0003800000 */
.L_x_1:
[----:B------:R-:W-:-:S00]  /*00a0*/  BRA `(.L_x_1) ;  /* 0xfffffffc00fc7947 */ /* 0x000fc0000383ffff */
[----:B------:R-:W-:-:S00]  /*00b0*/  NOP ;  /* 0x0000000000007918 */ /* 0x000fc00000000000 */
        /* <DEDUP_REMOVED lines=12> */
.L_x_3:


//--------------------- .text._Z14sumMatrixOnGPUPfS_S_ii --------------------------
	.section	.text._Z14sumMatrixOnGPUPfS_S_ii,"ax",@progbits
	.align	128
        .global         _Z14sumMatrixOnGPUPfS_S_ii
        .type           _Z14sumMatrixOnGPUPfS_S_ii,@function
        .size           _Z14sumMatrixOnGPUPfS_S_ii,(.L_x_4 - _Z14sumMatrixOnGPUPfS_S_ii)
        .other          _Z14sumMatrixOnGPUPfS_S_ii,@"STO_CUDA_ENTRY STV_DEFAULT"
_Z14sumMatrixOnGPUPfS_S_ii:
.text._Z14sumMatrixOnGPUPfS_S_ii:
[----:B------:R-:W-:Y:S01]  /*0000*/  LDC R1, c[0x0][0x37c] ;  /* 0x0000df00ff017b82 */ /* 0x000fe20000000800 */
[----:B------:R-:W0:Y:S01]  /*0010*/  S2R R3, SR_TID.Y ;  /* 0x0000000000037919 */ /* 0x000e220000002200 */
[----:B------:R-:W1:Y:S01]  /*0020*/  LDCU UR4, c[0x0][0x360] ;  /* 0x00006c00ff0477ac */ /* 0x000e620008000800 */
[----:B------:R-:W0:Y:S01]  /*0030*/  S2R R2, SR_CTAID.Y ;  /* 0x0000000000027919 */ /* 0x000e220000002600 */
[----:B------:R-:W0:Y:S01]  /*0040*/  LDCU UR5, c[0x0][0x364] ;  /* 0x00006c80ff0577ac */ /* 0x000e220008000800 */
[----:B------:R-:W1:Y:S01]  /*0050*/  S2R R0, SR_TID.X ;  /* 0x0000000000007919 */ /* 0x000e620000002100 */
[----:B------:R-:W2:Y:S01]  /*0060*/  LDCU.64 UR6, c[0x0][0x398] ;  /* 0x00007300ff0677ac */ /* 0x000ea20008000a00 */
[----:B------:R-:W1:Y:S01]  /*0070*/  S2R R5, SR_CTAID.X ;  /* 0x0000000000057919 */ /* 0x000e620000002500 */
[----:B0-----:R-:W-:-:S05]  /*0080*/  IMAD R3, R2, UR5, R3 ;  /* 0x0000000502037c24 */ /* 0x001fca000f8e0203 */
[----:B--2---:R-:W-:Y:S01]  /*0090*/  ISETP.GE.AND P0, PT, R3, UR7, PT ;  /* 0x0000000703007c0c */ /* 0x004fe2000bf06270 */
[----:B-1----:R-:W-:-:S04]  /*00a0*/  IMAD R0, R5, UR4, R0 ;  /* 0x0000000405007c24 */ /* 0x002fc8000f8e0200 */
[----:B------:R-:W-:Y:S01]  /*00b0*/  IMAD R9, R3, UR6, R0 ;  /* 0x0000000603097c24 */ /* 0x000fe2000f8e0200 */
[----:B------:R-:W-:-:S13]  /*00c0*/  ISETP.GE.OR P0, PT, R0, UR6, P0 ;  /* 0x0000000600007c0c */ /* 0x000fda0008706670 */
[----:B------:R-:W-:Y:S05]  /*00d0*/  @P0 EXIT ;  /* 0x000000000000094d */ /* 0x000fea0003800000 */
[----:B------:R-:W0:Y:S01]  /*00e0*/  LDC.64 R2, c[0x0][0x380] ;  /* 0x0000e000ff027b82 */ /* 0x000e220000000a00 */
[----:B------:R-:W1:Y:S07]  /*00f0*/  LDCU.64 UR4, c[0x0][0x358] ;  /* 0x00006b00ff0477ac */ /* 0x000e6e0008000a00 */
[----:B------:R-:W2:Y:S08]  /*0100*/  LDC.64 R4, c[0x0][0x388] ;  /* 0x0000e200ff047b82 */ /* 0x000eb00000000a00 */
[----:B------:R-:W3:Y:S01]  /*0110*/  LDC.64 R6, c[0x0][0x390] ;  /* 0x0000e400ff067b82 */ /* 0x000ee20000000a00 */
[----:B0-----:R-:W-:-:S06]  /*0120*/  IMAD.WIDE R2, R9, 0x4, R2 ;  /* 0x0000000409027825 */ /* 0x001fcc00078e0202 */
[----:B-1----:R-:W4:Y:S01]  /*0130*/  LDG.E R2, desc[UR4][R2.64] ;  /* 0x0000000402027981 */ /* 0x002f22000c1e1900 */
[----:B--2---:R-:W-:-:S06]  /*0140*/  IMAD.WIDE R4, R9, 0x4, R4 ;  /* 0x0000000409047825 */ /* 0x004fcc00078e0204 */
[----:B------:R-:W4:Y:S01]  /*0150*/  LDG.E R5, desc[UR4][R4.64] ;  /* 0x0000000404057981 */ /* 0x000f22000c1e1900 */
[----:B---3--:R-:W-:-:S04]  /*0160*/  IMAD.WIDE R6, R9, 0x4, R6 ;  /* 0x0000000409067825 */ /* 0x008fc800078e0206 */
[----:B----4-:R-:W-:-:S05]  /*0170*/  FADD R9, R2, R5 ;  /* 0x0000000502097221 */ /* 0x010fca0000000000 */
[----:B------:R-:W-:Y:S01]  /*0180*/  STG.E desc[UR4][R6.64], R9 ;  /* 0x0000000906007986 */ /* 0x000fe2000c101904 */
[----:B------:R-:W-:Y:S05]  /*0190*/  EXIT ;  /* 0x000000000000794d */ /* 0x000fea0003800000 */
.L_x_2:
        /* <DEDUP_REMOVED lines=14> */
.L_x_4:


//--------------------- .nv.global.init           --------------------------
	.section	.nv.global.init,"aw",@progbits
.nv.global.init:
	.type		$str,@object
	.size		$str,(.L_0 - $str)
$str:
        /*0000*/ 	.byte	0x68, 0x65, 0x6c, 0x6c, 0x6f, 0x0a, 0x00
.L_0:


//--------------------- .nv.shared.reserved.0     --------------------------
	.section	.nv.shared.reserved.0,"aw",@nobits
	.weak		__nv_reservedSMEM_offset_0_alias
	.size		__nv_reservedSMEM_offset_0_alias, 0, 64
	.other		__nv_reservedSMEM_offset_0_alias,@"STO_CUDA_RESERVED_SHARED STV_DEFAULT"
__nv_reservedSMEM_offset_0_alias:
	.zero		0
	.zero		64


//--------------------- .nv.constant0._Z4testv    --------------------------
	.section	.nv.constant0._Z4testv,"a",@progbits
	.sectionflags	@""
	.align	4
.nv.constant0._Z4testv:
	.zero		896


//--------------------- .nv.constant0._Z14sumMatrixOnGPUPfS_S_ii --------------------------
	.section	.nv.constant0._Z14sumMatrixOnGPUPfS_S_ii,"a",@progbits
	.sectionflags	@""
	.align	4
.nv.constant0._Z14sumMatrixOnGPUPfS_S_ii:
	.zero		928


//--------------------- SYMBOLS --------------------------

	.type		.nv.reservedSmem.offset0,@object
	.size		.nv.reservedSmem.offset0,0x4
	.type		vprintf,@function
